//
// Generated by NVIDIA NVVM Compiler
//
// Compiler Build ID: CL-36424714
// Cuda compilation tools, release 13.0, V13.0.88
// Based on NVVM 20.0.0
//

.version 9.0
.target sm_100
.address_size 64

	// .globl	execute_task

.visible .entry execute_task(
	.param .u64 .ptr .align 1 execute_task_param_0,
	.param .u64 .ptr .align 1 execute_task_param_1,
	.param .u64 .ptr .align 1 execute_task_param_2
)
{
	.reg .pred 	%p<10>;
	.reg .b32 	%r<14>;
	.reg .b64 	%rd<14>;

	ld.param.u64 	%rd5, [execute_task_param_0];
	ld.param.u64 	%rd6, [execute_task_param_1];
	ld.param.u64 	%rd7, [execute_task_param_2];
	cvta.to.global.u64 	%rd8, %rd5;
	cvta.to.global.u64 	%rd1, %rd7;
	cvta.to.global.u64 	%rd2, %rd6;
	ld.global.nc.u32 	%r8, [%rd8];
	ld.global.nc.u32 	%r1, [%rd8+4];
	ld.global.nc.u32 	%r2, [%rd8+8];
	ld.global.nc.u32 	%r3, [%rd8+12];
	mov.u32 	%r9, %ctaid.x;
	mov.u32 	%r10, %ntid.x;
	mov.u32 	%r11, %tid.x;
	mad.lo.s32 	%r4, %r9, %r10, %r11;
	setp.ge.u32 	%p1, %r4, %r8;
	@%p1 bra 	$L__BB0_6;
	setp.eq.s64 	%p2, %rd2, %rd1;
	@%p2 bra 	$L__BB0_3;
	mul.wide.u32 	%rd9, %r4, 4;
	add.s64 	%rd10, %rd2, %rd9;
	ld.global.nc.u32 	%r12, [%rd10];
	add.s64 	%rd11, %rd1, %rd9;
	st.global.u32 	[%rd11], %r12;
	bar.sync 	0;
$L__BB0_3:
	xor.b32  	%r5, %r2, %r4;
	setp.le.u32 	%p3, %r5, %r4;
	@%p3 bra 	$L__BB0_6;
	mul.wide.u32 	%rd12, %r4, 4;
	add.s64 	%rd3, %rd1, %rd12;
	ld.global.u32 	%r6, [%rd3];
	mul.wide.u32 	%rd13, %r5, 4;
	add.s64 	%rd4, %rd1, %rd13;
	ld.global.u32 	%r7, [%rd4];
	and.b32  	%r13, %r1, %r4;
	setp.eq.s32 	%p4, %r13, 0;
	setp.gt.u32 	%p5, %r6, %r7;
	setp.eq.s32 	%p6, %r3, 1;
	xor.pred  	%p7, %p4, %p6;
	xor.pred  	%p8, %p7, %p5;
	not.pred 	%p9, %p8;
	@%p9 bra 	$L__BB0_6;
	st.global.u32 	[%rd3], %r7;
	st.global.u32 	[%rd4], %r6;
$L__BB0_6:
	ret;

}
	// .globl	bitonic_sort_stage
.visible .entry bitonic_sort_stage(
	.param .u64 .ptr .align 1 bitonic_sort_stage_param_0,
	.param .u64 .ptr .align 1 bitonic_sort_stage_param_1,
	.param .u64 .ptr .align 1 bitonic_sort_stage_param_2
)
{
	.reg .pred 	%p<10>;
	.reg .b32 	%r<14>;
	.reg .b64 	%rd<14>;

	ld.param.u64 	%rd5, [bitonic_sort_stage_param_0];
	ld.param.u64 	%rd6, [bitonic_sort_stage_param_1];
	ld.param.u64 	%rd7, [bitonic_sort_stage_param_2];
	cvta.to.global.u64 	%rd8, %rd5;
	cvta.to.global.u64 	%rd1, %rd7;
	cvta.to.global.u64 	%rd2, %rd6;
	ld.global.nc.u32 	%r8, [%rd8];
	ld.global.nc.u32 	%r1, [%rd8+4];
	ld.global.nc.u32 	%r2, [%rd8+8];
	ld.global.nc.u32 	%r3, [%rd8+12];
	mov.u32 	%r9, %ctaid.x;
	mov.u32 	%r10, %ntid.x;
	mov.u32 	%r11, %tid.x;
	mad.lo.s32 	%r4, %r9, %r10, %r11;
	setp.ge.u32 	%p1, %r4, %r8;
	@%p1 bra 	$L__BB1_6;
	setp.eq.s64 	%p2, %rd2, %rd1;
	@%p2 bra 	$L__BB1_3;
	mul.wide.u32 	%rd9, %r4, 4;
	add.s64 	%rd10, %rd2, %rd9;
	ld.global.nc.u32 	%r12, [%rd10];
	add.s64 	%rd11, %rd1, %rd9;
	st.global.u32 	[%rd11], %r12;
	bar.sync 	0;
$L__BB1_3:
	xor.b32  	%r5, %r2, %r4;
	setp.le.u32 	%p3, %r5, %r4;
	@%p3 bra 	$L__BB1_6;
	mul.wide.u32 	%rd12, %r4, 4;
	add.s64 	%rd3, %rd1, %rd12;
	ld.global.u32 	%r6, [%rd3];
	mul.wide.u32 	%rd13, %r5, 4;
	add.s64 	%rd4, %rd1, %rd13;
	ld.global.u32 	%r7, [%rd4];
	and.b32  	%r13, %r1, %r4;
	setp.eq.s32 	%p4, %r13, 0;
	setp.gt.u32 	%p5, %r6, %r7;
	setp.eq.s32 	%p6, %r3, 1;
	xor.pred  	%p7, %p4, %p6;
	xor.pred  	%p8, %p7, %p5;
	not.pred 	%p9, %p8;
	@%p9 bra 	$L__BB1_6;
	st.global.u32 	[%rd3], %r7;
	st.global.u32 	[%rd4], %r6;
$L__BB1_6:
	ret;

}


// ===== COMPILED SASS (sm_100) =====

	.target	sm_100

	.elftype	@"ET_EXEC"


//--------------------- .note.nv.tkinfo           --------------------------
	.section	.note.nv.tkinfo,"",@"SHT_NOTE"
	.sectionflags	@"SHF_NOTE_NV_TKINFO"
	.tkinfo
        /*0018*/ 	.word	0x00000002
        /*0030*/ 	.string	""
        /*0030*/ 	.string	"ptxas"
        /*0030*/ 	.string	"Cuda compilation tools, release 13.0, V13.0.88"
        /*0030*/ 	.string	"Build cuda_13.0.r13.0/compiler.36424714_0"
        /*0030*/ 	.string	"-arch sm_100 -m 64 "



//--------------------- .note.nv.cuinfo           --------------------------
	.section	.note.nv.cuinfo,"",@"SHT_NOTE"
	.sectionflags	@"SHF_NOTE_NV_CUINFO"
        /*0018*/ 	.short	0x0002
        /*001a*/ 	.short	0x0064
        /*001c*/ 	.short	0x0082
	.zero		2


//--------------------- .nv.info                  --------------------------
	.section	.nv.info,"",@"SHT_CUDA_INFO"
	.align	4


	//----- nvinfo : EIATTR_REGCOUNT
	.align		4
        /*0000*/ 	.byte	0x04, 0x2f
        /*0002*/ 	.short	(.L_1 - .L_0)
	.align		4
.L_0:
        /*0004*/ 	.word	index@(execute_task)
        /*0008*/ 	.word	0x0000000e


	//----- nvinfo : EIATTR_FRAME_SIZE
	.align		4
.L_1:
        /*000c*/ 	.byte	0x04, 0x11
        /*000e*/ 	.short	(.L_3 - .L_2)
	.align		4
.L_2:
        /*0010*/ 	.word	index@(execute_task)
        /*0014*/ 	.word	0x00000000


	//----- nvinfo : EIATTR_REGCOUNT
	.align		4
.L_3:
        /*0018*/ 	.byte	0x04, 0x2f
        /*001a*/ 	.short	(.L_5 - .L_4)
	.align		4
.L_4:
        /*001c*/ 	.word	index@(bitonic_sort_stage)
        /*0020*/ 	.word	0x0000000e


	//----- nvinfo : EIATTR_FRAME_SIZE
	.align		4
.L_5:
        /*0024*/ 	.byte	0x04, 0x11
        /*0026*/ 	.short	(.L_7 - .L_6)
	.align		4
.L_6:
        /*0028*/ 	.word	index@(bitonic_sort_stage)
        /*002c*/ 	.word	0x00000000


	//----- nvinfo : EIATTR_MIN_STACK_SIZE
	.align		4
.L_7:
        /*0030*/ 	.byte	0x04, 0x12
        /*0032*/ 	.short	(.L_9 - .L_8)
	.align		4
.L_8:
        /*0034*/ 	.word	index@(bitonic_sort_stage)
        /*0038*/ 	.word	0x00000000


	//----- nvinfo : EIATTR_MIN_STACK_SIZE
	.align		4
.L_9:
        /*003c*/ 	.byte	0x04, 0x12
        /*003e*/ 	.short	(.L_11 - .L_10)
	.align		4
.L_10:
        /*0040*/ 	.word	index@(execute_task)
        /*0044*/ 	.word	0x00000000
.L_11:


//--------------------- .nv.compat                --------------------------
	.section	.nv.compat,"",@"SHT_CUDA_COMPAT_INFO"
	.align	4
        /*0000*/ 	.byte	0x02, 0x09, 0x00, 0x00, 0x02, 0x02, 0x01, 0x00, 0x02, 0x05, 0x05, 0x00, 0x03, 0x07, 0x01, 0x01
        /*0010*/ 	.byte	0x02, 0x03, 0x00, 0x00, 0x02, 0x06, 0x01, 0x00, 0x04, 0x0b, 0x08, 0x00, 0x09, 0x00, 0x00, 0x00
        /*0020*/ 	.byte	0x00, 0x00, 0x00, 0x00


//--------------------- .nv.info.bitonic_sort_stage --------------------------
	.section	.nv.info.bitonic_sort_stage,"",@"SHT_CUDA_INFO"
	.sectionflags	@""
	.align	4


	//----- nvinfo : EIATTR_CUDA_API_VERSION
	.align		4
        /*0000*/ 	.byte	0x04, 0x37
        /*0002*/ 	.short	(.L_13 - .L_12)
.L_12:
        /*0004*/ 	.word	0x00000082


	//----- nvinfo : EIATTR_KPARAM_INFO
	.align		4
.L_13:
        /*0008*/ 	.byte	0x04, 0x17
        /*000a*/ 	.short	(.L_15 - .L_14)
.L_14:
        /*000c*/ 	.word	0x00000000
        /*0010*/ 	.short	0x0002
        /*0012*/ 	.short	0x0010
        /*0014*/ 	.byte	0x00, 0xf5, 0x21, 0x00


	//----- nvinfo : EIATTR_KPARAM_INFO
	.align		4
.L_15:
        /*0018*/ 	.byte	0x04, 0x17
        /*001a*/ 	.short	(.L_17 - .L_16)
.L_16:
        /*001c*/ 	.word	0x00000000
        /*0020*/ 	.short	0x0001
        /*0022*/ 	.short	0x0008
        /*0024*/ 	.byte	0x00, 0xf5, 0x21, 0x00


	//----- nvinfo : EIATTR_KPARAM_INFO
	.align		4
.L_17:
        /*0028*/ 	.byte	0x04, 0x17
        /*002a*/ 	.short	(.L_19 - .L_18)
.L_18:
        /*002c*/ 	.word	0x00000000
        /*0030*/ 	.short	0x0000
        /*0032*/ 	.short	0x0000
        /*0034*/ 	.byte	0x00, 0xf5, 0x21, 0x00


	//----- nvinfo : EIATTR_SPARSE_MMA_MASK
	.align		4
.L_19:
        /*0038*/ 	.byte	0x03, 0x50
        /*003a*/ 	.short	0x0000


	//----- nvinfo : EIATTR_MAXREG_COUNT
	.align		4
        /*003c*/ 	.byte	0x03, 0x1b
        /*003e*/ 	.short	0x00ff


	//----- nvinfo : EIATTR_NUM_BARRIERS
	.align		4
        /*0040*/ 	.byte	0x02, 0x4c
        /*0042*/ 	.byte	0x01
	.zero		1


	//----- nvinfo : EIATTR_MERCURY_ISA_VERSION
	.align		4
        /*0044*/ 	.byte	0x03, 0x5f
        /*0046*/ 	.short	0x0101


	//----- nvinfo : EIATTR_VRC_CTA_INIT_COUNT
	.align		4
        /*0048*/ 	.byte	0x02, 0x4a
	.zero		1
	.zero		1


	//----- nvinfo : EIATTR_EXIT_INSTR_OFFSETS
	.align		4
        /*004c*/ 	.byte	0x04, 0x1c
        /*004e*/ 	.short	(.L_21 - .L_20)


	//   ....[0]....
.L_20:
        /*0050*/ 	.word	0x00000090


	//   ....[1]....
        /*0054*/ 	.word	0x00000190


	//   ....[2]....
        /*0058*/ 	.word	0x00000240


	//   ....[3]....
        /*005c*/ 	.word	0x00000270


	//----- nvinfo : EIATTR_CBANK_PARAM_SIZE
	.align		4
.L_21:
        /*0060*/ 	.byte	0x03, 0x19
        /*0062*/ 	.short	0x0018


	//----- nvinfo : EIATTR_PARAM_CBANK
	.align		4
        /*0064*/ 	.byte	0x04, 0x0a
        /*0066*/ 	.short	(.L_23 - .L_22)
	.align		4
.L_22:
        /*0068*/ 	.word	index@(.nv.constant0.bitonic_sort_stage)
        /*006c*/ 	.short	0x0380
        /*006e*/ 	.short	0x0018


	//----- nvinfo : EIATTR_SW_WAR
	.align		4
.L_23:
        /*0070*/ 	.byte	0x04, 0x36
        /*0072*/ 	.short	(.L_25 - .L_24)
.L_24:
        /*0074*/ 	.word	0x00000008
.L_25:


//--------------------- .nv.info.execute_task     --------------------------
	.section	.nv.info.execute_task,"",@"SHT_CUDA_INFO"
	.sectionflags	@""
	.align	4


	//----- nvinfo : EIATTR_CUDA_API_VERSION
	.align		4
        /*0000*/ 	.byte	0x04, 0x37
        /*0002*/ 	.short	(.L_27 - .L_26)
.L_26:
        /*0004*/ 	.word	0x00000082


	//----- nvinfo : EIATTR_KPARAM_INFO
	.align		4
.L_27:
        /*0008*/ 	.byte	0x04, 0x17
        /*000a*/ 	.short	(.L_29 - .L_28)
.L_28:
        /*000c*/ 	.word	0x00000000
        /*0010*/ 	.short	0x0002
        /*0012*/ 	.short	0x0010
        /*0014*/ 	.byte	0x00, 0xf5, 0x21, 0x00


	//----- nvinfo : EIATTR_KPARAM_INFO
	.align		4
.L_29:
        /*0018*/ 	.byte	0x04, 0x17
        /*001a*/ 	.short	(.L_31 - .L_30)
.L_30:
        /*001c*/ 	.word	0x00000000
        /*0020*/ 	.short	0x0001
        /*0022*/ 	.short	0x0008
        /*0024*/ 	.byte	0x00, 0xf5, 0x21, 0x00


	//----- nvinfo : EIATTR_KPARAM_INFO
	.align		4
.L_31:
        /*0028*/ 	.byte	0x04, 0x17
        /*002a*/ 	.short	(.L_33 - .L_32)
.L_32:
        /*002c*/ 	.word	0x00000000
        /*0030*/ 	.short	0x0000
        /*0032*/ 	.short	0x0000
        /*0034*/ 	.byte	0x00, 0xf5, 0x21, 0x00


	//----- nvinfo : EIATTR_SPARSE_MMA_MASK
	.align		4
.L_33:
        /*0038*/ 	.byte	0x03, 0x50
        /*003a*/ 	.short	0x0000


	//----- nvinfo : EIATTR_MAXREG_COUNT
	.align		4
        /*003c*/ 	.byte	0x03, 0x1b
        /*003e*/ 	.short	0x00ff


	//----- nvinfo : EIATTR_NUM_BARRIERS
	.align		4
        /*0040*/ 	.byte	0x02, 0x4c
        /*0042*/ 	.byte	0x01
	.zero		1


	//----- nvinfo : EIATTR_MERCURY_ISA_VERSION
	.align		4
        /*0044*/ 	.byte	0x03, 0x5f
        /*0046*/ 	.short	0x0101


	//----- nvinfo : EIATTR_VRC_CTA_INIT_COUNT
	.align		4
        /*0048*/ 	.byte	0x02, 0x4a
	.zero		1
	.zero		1


	//----- nvinfo : EIATTR_EXIT_INSTR_OFFSETS
	.align		4
        /*004c*/ 	.byte	0x04, 0x1c
        /*004e*/ 	.short	(.L_35 - .L_34)


	//   ....[0]....
.L_34:
        /*0050*/ 	.word	0x00000090


	//   ....[1]....
        /*0054*/ 	.word	0x00000190


	//   ....[2]....
        /*0058*/ 	.word	0x00000240


	//   ....[3]....
        /*005c*/ 	.word	0x00000270


	//----- nvinfo : EIATTR_CBANK_PARAM_SIZE
	.align		4
.L_35:
        /*0060*/ 	.byte	0x03, 0x19
        /*0062*/ 	.short	0x0018


	//----- nvinfo : EIATTR_PARAM_CBANK
	.align		4
        /*0064*/ 	.byte	0x04, 0x0a
        /*0066*/ 	.short	(.L_37 - .L_36)
	.align		4
.L_36:
        /*0068*/ 	.word	index@(.nv.constant0.execute_task)
        /*006c*/ 	.short	0x0380
        /*006e*/ 	.short	0x0018


	//----- nvinfo : EIATTR_SW_WAR
	.align		4
.L_37:
        /*0070*/ 	.byte	0x04, 0x36
        /*0072*/ 	.short	(.L_39 - .L_38)
.L_38:
        /*0074*/ 	.word	0x00000008
.L_39:


//--------------------- .nv.callgraph             --------------------------
	.section	.nv.callgraph,"",@"SHT_CUDA_CALLGRAPH"
	.align	4
	.sectionentsize	8
	.align		4
        /*0000*/ 	.word	0x00000000
	.align		4
        /*0004*/ 	.word	0xffffffff
	.align		4
        /*0008*/ 	.word	0x00000000
	.align		4
        /*000c*/ 	.word	0xfffffffe
	.align		4
        /*0010*/ 	.word	0x00000000
	.align		4
        /*0014*/ 	.word	0xfffffffd
	.align		4
        /*0018*/ 	.word	0x00000000
	.align		4
        /*001c*/ 	.word	0xfffffffc


//--------------------- .text.bitonic_sort_stage  --------------------------
	.section	.text.bitonic_sort_stage,"ax",@progbits
	.align	128
        .global         bitonic_sort_stage
        .type           bitonic_sort_stage,@function
        .size           bitonic_sort_stage,(.L_x_4 - bitonic_sort_stage)
        .other          bitonic_sort_stage,@"STO_CUDA_ENTRY STV_DEFAULT"
bitonic_sort_stage:
.text.bitonic_sort_stage:
[----:B------:R-:W-:Y:S08]  /*0000*/  LDC R1, c[0x0][0x37c] ;  /* 0x0000df00ff017b82 */ /* 0x000ff00000000800 */
[----:B------:R-:W0:Y:S01]  /*0010*/  LDC.64 R2, c[0x0][0x380] ;  /* 0x0000e000ff027b82 */ /* 0x000e220000000a00 */
[----:B------:R-:W0:Y:S02]  /*0020*/  LDCU.64 UR4, c[0x0][0x358] ;  /* 0x00006b00ff0477ac */ /* 0x000e240008000a00 */
[----:B0-----:R-:W2:Y:S05]  /*0030*/  LDG.E.CONSTANT R0, desc[UR4][R2.64] ;  /* 0x0000000402007981 */ /* 0x001eaa000c1e9900 */
[----:B------:R-:W0:Y:S01]  /*0040*/  S2UR UR6, SR_CTAID.X ;  /* 0x00000000000679c3 */ /* 0x000e220000002500 */
[----:B------:R-:W0:Y:S07]  /*0050*/  S2R R4, SR_TID.X ;  /* 0x0000000000047919 */ /* 0x000e2e0000002100 */
[----:B------:R-:W0:Y:S02]  /*0060*/  LDC R9, c[0x0][0x360] ;  /* 0x0000d800ff097b82 */ /* 0x000e240000000800 */
[----:B0-----:R-:W-:-:S05]  /*0070*/  IMAD R9, R9, UR6, R4 ;  /* 0x0000000609097c24 */ /* 0x001fca000f8e0204 */
[----:B--2---:R-:W-:-:S13]  /*0080*/  ISETP.GE.U32.AND P0, PT, R9, R0, PT ;  /* 0x000000000900720c */ /* 0x004fda0003f06070 */
[----:B------:R-:W-:Y:S05]  /*0090*/  @P0 EXIT ;  /* 0x000000000000094d */ /* 0x000fea0003800000 */
[----:B------:R-:W2:Y:S01]  /*00a0*/  LDG.E.CONSTANT R0, desc[UR4][R2.64+0x8] ;  /* 0x0000080402007981 */ /* 0x000ea2000c1e9900 */
[----:B------:R-:W0:Y:S01]  /*00b0*/  LDCU.64 UR6, c[0x0][0x388] ;  /* 0x00007100ff0677ac */ /* 0x000e220008000a00 */
[----:B------:R-:W0:Y:S02]  /*00c0*/  LDCU.64 UR8, c[0x0][0x390] ;  /* 0x00007200ff0877ac */ /* 0x000e240008000a00 */
[----:B0-----:R-:W-:-:S04]  /*00d0*/  UISETP.NE.U32.AND UP0, UPT, UR6, UR8, UPT ;  /* 0x000000080600728c */ /* 0x001fc8000bf05070 */
[----:B------:R-:W-:Y:S01]  /*00e0*/  UISETP.NE.AND.EX UP0, UPT, UR7, UR9, UPT, UP0 ;  /* 0x000000090700728c */ /* 0x000fe2000bf05300 */
[----:B--2---:R-:W-:-:S04]  /*00f0*/  LOP3.LUT R8, R0, R9, RZ, 0x3c, !PT ;  /* 0x0000000900087212 */ /* 0x004fc800078e3cff */
[----:B------:R-:W-:-:S04]  /*0100*/  ISETP.GT.U32.AND P0, PT, R8, R9, PT ;  /* 0x000000090800720c */ /* 0x000fc80003f04070 */
[----:B------:R-:W-:Y:S09]  /*0110*/  BRA.U !UP0, `(.L_x_0) ;  /* 0x00000001081c7547 */ /* 0x000ff2000b800000 */
[----:B------:R-:W0:Y:S08]  /*0120*/  LDC.64 R4, c[0x0][0x388] ;  /* 0x0000e200ff047b82 */ /* 0x000e300000000a00 */
[----:B------:R-:W1:Y:S01]  /*0130*/  LDC.64 R6, c[0x0][0x390] ;  /* 0x0000e400ff067b82 */ /* 0x000e620000000a00 */
[----:B0-----:R-:W-:-:S06]  /*0140*/  IMAD.WIDE.U32 R4, R9, 0x4, R4 ;  /* 0x0000000409047825 */ /* 0x001fcc00078e0004 */
[----:B------:R-:W2:Y:S01]  /*0150*/  LDG.E.CONSTANT R5, desc[UR4][R4.64] ;  /* 0x0000000404057981 */ /* 0x000ea2000c1e9900 */
[----:B-1----:R-:W-:-:S05]  /*0160*/  IMAD.WIDE.U32 R6, R9, 0x4, R6 ;  /* 0x0000000409067825 */ /* 0x002fca00078e0006 */
[----:B--2---:R0:W-:Y:S01]  /*0170*/  STG.E desc[UR4][R6.64], R5 ;  /* 0x0000000506007986 */ /* 0x0041e2000c101904 */
[----:B------:R-:W-:Y:S06]  /*0180*/  BAR.SYNC.DEFER_BLOCKING 0x0 ;  /* 0x0000000000007b1d */ /* 0x000fec0000010000 */
.L_x_0:
[----:B------:R-:W-:Y:S05]  /*0190*/  @!P0 EXIT ;  /* 0x000000000000894d */ /* 0x000fea0003800000 */
[----:B0-----:R-:W0:Y:S01]  /*01a0*/  LDC.64 R4, c[0x0][0x390] ;  /* 0x0000e400ff047b82 */ /* 0x001e220000000a00 */
[----:B------:R-:W2:Y:S01]  /*01b0*/  LDG.E.CONSTANT R0, desc[UR4][R2.64+0x4] ;  /* 0x0000040402007981 */ /* 0x000ea2000c1e9900 */
[----:B0-----:R-:W-:-:S04]  /*01c0*/  IMAD.WIDE.U32 R6, R9, 0x4, R4 ;  /* 0x0000000409067825 */ /* 0x001fc800078e0004 */
[----:B------:R-:W-:Y:S01]  /*01d0*/  IMAD.WIDE.U32 R4, R8, 0x4, R4 ;  /* 0x0000000408047825 */ /* 0x000fe200078e0004 */
[----:B------:R-:W3:Y:S04]  /*01e0*/  LDG.E R11, desc[UR4][R6.64] ;  /* 0x00000004060b7981 */ /* 0x000ee8000c1e1900 */
[----:B------:R-:W4:Y:S04]  /*01f0*/  LDG.E.CONSTANT R8, desc[UR4][R2.64+0xc] ;  /* 0x00000c0402087981 */ /* 0x000f28000c1e9900 */
[----:B------:R-:W3:Y:S01]  /*0200*/  LDG.E R10, desc[UR4][R4.64] ;  /* 0x00000004040a7981 */ /* 0x000ee2000c1e1900 */
[----:B--2---:R-:W-:-:S04]  /*0210*/  LOP3.LUT P0, RZ, R0, R9, RZ, 0xc0, !PT ;  /* 0x0000000900ff7212 */ /* 0x004fc8000780c0ff */
[----:B----4-:R-:W-:-:S04]  /*0220*/  ISETP.EQ.XOR P0, PT, R8, 0x1, !P0 ;  /* 0x000000010800780c */ /* 0x010fc80004702a70 */
[----:B---3--:R-:W-:-:S13]  /*0230*/  ISETP.GT.U32.XOR P0, PT, R11, R10, P0 ;  /* 0x0000000a0b00720c */ /* 0x008fda0000704870 */
[----:B------:R-:W-:Y:S05]  /*0240*/  @!P0 EXIT ;  /* 0x000000000000894d */ /* 0x000fea0003800000 */
[----:B------:R-:W-:Y:S04]  /*0250*/  STG.E desc[UR4][R6.64], R10 ;  /* 0x0000000a06007986 */ /* 0x000fe8000c101904 */
[----:B------:R-:W-:Y:S01]  /*0260*/  STG.E desc[UR4][R4.64], R11 ;  /* 0x0000000b04007986 */ /* 0x000fe2000c101904 */
[----:B------:R-:W-:Y:S05]  /*0270*/  EXIT ;  /* 0x000000000000794d */ /* 0x000fea0003800000 */
.L_x_1:
[----:B------:R-:W-:-:S00]  /*0280*/  BRA `(.L_x_1) ;  /* 0xfffffffc00fc7947 */ /* 0x000fc0000383ffff */
[----:B------:R-:W-:-:S00]  /*0290*/  NOP ;  /* 0x0000000000007918 */ /* 0x000fc00000000000 */
        /* <DEDUP_REMOVED lines=14> */
.L_x_4:


//--------------------- .text.execute_task        --------------------------
	.section	.text.execute_task,"ax",@progbits
	.align	128
        .global         execute_task
        .type           execute_task,@function
        .size           execute_task,(.L_x_5 - execute_task)
        .other          execute_task,@"STO_CUDA_ENTRY STV_DEFAULT"
execute_task:
.text.execute_task:
        /* <DEDUP_REMOVED lines=25> */
.L_x_2:
        /* <DEDUP_REMOVED lines=15> */
.L_x_3:
        /* <DEDUP_REMOVED lines=16> */
.L_x_5:


//--------------------- .nv.shared.reserved.0     --------------------------
	.section	.nv.shared.reserved.0,"aw",@nobits
	.weak		__nv_reservedSMEM_offset_0_alias
	.size		__nv_reservedSMEM_offset_0_alias, 0, 64
	.other		__nv_reservedSMEM_offset_0_alias,@"STO_CUDA_RESERVED_SHARED STV_DEFAULT"
__nv_reservedSMEM_offset_0_alias:
	.zero		0
	.zero		64


//--------------------- .nv.constant0.bitonic_sort_stage --------------------------
	.section	.nv.constant0.bitonic_sort_stage,"a",@progbits
	.sectionflags	@""
	.align	4
.nv.constant0.bitonic_sort_stage:
	.zero		920


//--------------------- .nv.constant0.execute_task --------------------------
	.section	.nv.constant0.execute_task,"a",@progbits
	.sectionflags	@""
	.align	4
.nv.constant0.execute_task:
	.zero		920


//--------------------- SYMBOLS --------------------------

	.type		.nv.reservedSmem.offset0,@object
	.size		.nv.reservedSmem.offset0,0x4
